	.headerflags	@"EF_CUDA_TEXMODE_UNIFIED EF_CUDA_64BIT_ADDRESS EF_CUDA_ACCELERATORS EF_CUDA_SM90 EF_CUDA_VIRTUAL_SM(EF_CUDA_SM90)"
	.elftype	@"ET_EXEC"


//--------------------- .nv.info                  --------------------------
	.section	.nv.info,"",@"SHT_CUDA_INFO"
	.align	4


	//----- nvinfo : EIATTR_REGCOUNT
	.align		4
        /*0000*/ 	.byte	0x04, 0x2f
        /*0002*/ 	.short	(.L_1 - .L_0)
	.align		4
.L_0:
        /*0004*/ 	.word	index@(triton_poi_fused__to_copy_add_arange_clamp_mul_sub_63)
        /*0008*/ 	.word	0x0000000c


	//----- nvinfo : EIATTR_MIN_STACK_SIZE
	.align		4
.L_1:
        /*000c*/ 	.byte	0x04, 0x12
        /*000e*/ 	.short	(.L_3 - .L_2)
	.align		4
.L_2:
        /*0010*/ 	.word	index@(triton_poi_fused__to_copy_add_arange_clamp_mul_sub_63)
        /*0014*/ 	.word	0x00000000


	//----- nvinfo : EIATTR_FRAME_SIZE
	.align		4
.L_3:
        /*0018*/ 	.byte	0x04, 0x11
        /*001a*/ 	.short	(.L_5 - .L_4)
	.align		4
.L_4:
        /*001c*/ 	.word	index@(triton_poi_fused__to_copy_add_arange_clamp_mul_sub_63)
        /*0020*/ 	.word	0x00000000


	//----- nvinfo : EIATTR_MIN_STACK_SIZE
	.align		4
.L_5:
        /*0024*/ 	.byte	0x04, 0x12
        /*0026*/ 	.short	(.L_7 - .L_6)
	.align		4
.L_6:
        /*0028*/ 	.word	index@(triton_poi_fused__to_copy_add_arange_clamp_mul_sub_63)
        /*002c*/ 	.word	0x00000000
.L_7:


//--------------------- .nv.info.triton_poi_fused__to_copy_add_arange_clamp_mul_sub_63 --------------------------
	.section	.nv.info.triton_poi_fused__to_copy_add_arange_clamp_mul_sub_63,"",@"SHT_CUDA_INFO"
	.sectionflags	@""
	.align	4


	//----- nvinfo : EIATTR_CUDA_API_VERSION
	.align		4
        /*0000*/ 	.byte	0x04, 0x37
        /*0002*/ 	.short	(.L_9 - .L_8)
.L_8:
        /*0004*/ 	.word	0x0000007c


	//----- nvinfo : EIATTR_KPARAM_INFO
	.align		4
.L_9:
        /*0008*/ 	.byte	0x04, 0x17
        /*000a*/ 	.short	(.L_11 - .L_10)
.L_10:
        /*000c*/ 	.word	0x00000000
        /*0010*/ 	.short	0x0001
        /*0012*/ 	.short	0x0008
        /*0014*/ 	.byte	0x00, 0xf0, 0x11, 0x00


	//----- nvinfo : EIATTR_KPARAM_INFO
	.align		4
.L_11:
        /*0018*/ 	.byte	0x04, 0x17
        /*001a*/ 	.short	(.L_13 - .L_12)
.L_12:
        /*001c*/ 	.word	0x00000000
        /*0020*/ 	.short	0x0000
        /*0022*/ 	.short	0x0000
        /*0024*/ 	.byte	0x00, 0xf4, 0x21, 0x00


	//----- nvinfo : EIATTR_SPARSE_MMA_MASK
	.align		4
.L_13:
        /*0028*/ 	.byte	0x03, 0x50
        /*002a*/ 	.short	0x0000


	//----- nvinfo : EIATTR_MAXREG_COUNT
	.align		4
        /*002c*/ 	.byte	0x03, 0x1b
        /*002e*/ 	.short	0x00ff


	//----- nvinfo : EIATTR_EXIT_INSTR_OFFSETS
	.align		4
        /*0030*/ 	.byte	0x04, 0x1c
        /*0032*/ 	.short	(.L_15 - .L_14)


	//   ....[0]....
.L_14:
        /*0034*/ 	.word	0x00000190


	//   ....[1]....
        /*0038*/ 	.word	0x000001c0


	//----- nvinfo : EIATTR_REQNTID
	.align		4
.L_15:
        /*003c*/ 	.byte	0x04, 0x10
        /*003e*/ 	.short	(.L_17 - .L_16)
.L_16:
        /*0040*/ 	.word	0x00000020
        /*0044*/ 	.word	0x00000001
        /*0048*/ 	.word	0x00000001


	//----- nvinfo : EIATTR_CBANK_PARAM_SIZE
	.align		4
.L_17:
        /*004c*/ 	.byte	0x03, 0x19
        /*004e*/ 	.short	0x000c


	//----- nvinfo : EIATTR_PARAM_CBANK
	.align		4
        /*0050*/ 	.byte	0x04, 0x0a
        /*0052*/ 	.short	(.L_19 - .L_18)
	.align		4
.L_18:
        /*0054*/ 	.word	index@(.nv.constant0.triton_poi_fused__to_copy_add_arange_clamp_mul_sub_63)
        /*0058*/ 	.short	0x0210
        /*005a*/ 	.short	0x000c


	//----- nvinfo : EIATTR_SW_WAR
	.align		4
.L_19:
        /*005c*/ 	.byte	0x04, 0x36
        /*005e*/ 	.short	(.L_21 - .L_20)
.L_20:
        /*0060*/ 	.word	0x00000008
.L_21:


//--------------------- .nv.callgraph             --------------------------
	.section	.nv.callgraph,"",@"SHT_CUDA_CALLGRAPH"
	.align	4
	.sectionentsize	8
	.align		4
        /*0000*/ 	.word	0x00000000
	.align		4
        /*0004*/ 	.word	0xffffffff
	.align		4
        /*0008*/ 	.word	0x00000000
	.align		4
        /*000c*/ 	.word	0xfffffffe
	.align		4
        /*0010*/ 	.word	0x00000000
	.align		4
        /*0014*/ 	.word	0xfffffffd
	.align		4
        /*0018*/ 	.word	0x00000000
	.align		4
        /*001c*/ 	.word	0xfffffffc


//--------------------- .text.triton_poi_fused__to_copy_add_arange_clamp_mul_sub_63 --------------------------
	.section	.text.triton_poi_fused__to_copy_add_arange_clamp_mul_sub_63,"ax",@progbits
	.align	128
        .global         triton_poi_fused__to_copy_add_arange_clamp_mul_sub_63
        .type           triton_poi_fused__to_copy_add_arange_clamp_mul_sub_63,@function
        .size           triton_poi_fused__to_copy_add_arange_clamp_mul_sub_63,(.L_x_1 - triton_poi_fused__to_copy_add_arange_clamp_mul_sub_63)
        .other          triton_poi_fused__to_copy_add_arange_clamp_mul_sub_63,@"STO_CUDA_ENTRY STV_DEFAULT"
triton_poi_fused__to_copy_add_arange_clamp_mul_sub_63:
.text.triton_poi_fused__to_copy_add_arange_clamp_mul_sub_63:
[----:B------:R-:W0:Y:S02]  /*0000*/  LDC R1, c[0x0][0x28] ;  /* 0x00000a00ff017b82 */ /* 0x000e240000000800 */
[----:B------:R-:W1:Y:S01]  /*0010*/  S2R R0, SR_TID.X ;  /* 0x0000000000007919 */ /* 0x000e620000002100 */
[----:B------:R-:W-:Y:S01]  /*0020*/  HFMA2.MMA R3, -RZ, RZ, 1.75, 0 ;  /* 0x3f000000ff037435 */ /* 0x000fe200000001ff */
[----:B------:R-:W2:Y:S01]  /*0030*/  S2R R5, SR_CTAID.X ;  /* 0x0000000000057919 */ /* 0x000ea20000002500 */
[----:B-1----:R-:W-:-:S05]  /*0040*/  IMAD.SHL.U32 R0, R0, 0x2, RZ ;  /* 0x0000000200007824 */ /* 0x002fca00078e00ff */
[----:B------:R-:W-:-:S05]  /*0050*/  LOP3.LUT R0, R0, 0x3e, RZ, 0xc0, !PT ;  /* 0x0000003e00007812 */ /* 0x000fca00078ec0ff */
[----:B--2---:R-:W-:-:S05]  /*0060*/  IMAD R5, R5, 0x40, R0 ;  /* 0x0000004005057824 */ /* 0x004fca00078e0200 */
[----:B------:R-:W-:Y:S02]  /*0070*/  IADD3 R0, R5, 0x1, RZ ;  /* 0x0000000105007810 */ /* 0x000fe40007ffe0ff */
[----:B------:R-:W-:Y:S02]  /*0080*/  I2FP.F32.S32 R2, R5 ;  /* 0x0000000500027245 */ /* 0x000fe40000201400 */
[----:B------:R-:W-:Y:S02]  /*0090*/  I2FP.F32.S32 R0, R0 ;  /* 0x0000000000007245 */ /* 0x000fe40000201400 */
[----:B------:R-:W-:Y:S01]  /*00a0*/  ISETP.GE.AND P0, PT, R5, 0x40, PT ;  /* 0x000000400500780c */ /* 0x000fe20003f06270 */
[----:B------:R-:W-:Y:S02]  /*00b0*/  FADD R2, R2, 0.5 ;  /* 0x3f00000002027421 */ /* 0x000fe40000000000 */
[----:B------:R-:W-:Y:S02]  /*00c0*/  FADD R0, R0, 0.5 ;  /* 0x3f00000000007421 */ /* 0x000fe40000000000 */
[----:B------:R-:W-:-:S02]  /*00d0*/  FFMA R2, R2, R3, -0.5 ;  /* 0xbf00000002027423 */ /* 0x000fc40000000003 */
[----:B------:R-:W-:-:S03]  /*00e0*/  FFMA R0, R0, R3, -0.5 ;  /* 0xbf00000000007423 */ /* 0x000fc60000000003 */
[----:B------:R-:W-:Y:S02]  /*00f0*/  FMNMX R4, RZ, R2, !PT ;  /* 0x00000002ff047209 */ /* 0x000fe40007800000 */
[----:B------:R-:W1:Y:S01]  /*0100*/  LDC.64 R2, c[0x0][0x210] ;  /* 0x00008400ff027b82 */ /* 0x000e620000000a00 */
[----:B------:R-:W-:Y:S01]  /*0110*/  FMNMX R0, RZ, R0, !PT ;  /* 0x00000000ff007209 */ /* 0x000fe20007800000 */
[----:B------:R-:W2:Y:S08]  /*0120*/  F2I.TRUNC.NTZ R6, R4 ;  /* 0x0000000400067305 */ /* 0x000eb0000020f100 */
[----:B------:R-:W3:Y:S01]  /*0130*/  F2I.TRUNC.NTZ R7, R0 ;  /* 0x0000000000077305 */ /* 0x000ee2000020f100 */
[----:B--2---:R-:W-:-:S05]  /*0140*/  I2FP.F32.S32 R9, R6 ;  /* 0x0000000600097245 */ /* 0x004fca0000201400 */
[----:B------:R-:W-:Y:S01]  /*0150*/  FADD.SAT R6, R4, -R9 ;  /* 0x8000000904067221 */ /* 0x000fe20000002000 */
[----:B-1----:R-:W-:Y:S01]  /*0160*/  IMAD.WIDE R2, R5, 0x4, R2 ;  /* 0x0000000405027825 */ /* 0x002fe200078e0202 */
[----:B---3--:R-:W-:-:S05]  /*0170*/  I2FP.F32.S32 R7, R7 ;  /* 0x0000000700077245 */ /* 0x008fca0000201400 */
[----:B------:R-:W-:Y:S01]  /*0180*/  FADD.SAT R7, R0, -R7 ;  /* 0x8000000700077221 */ /* 0x000fe20000002000 */
[----:B------:R-:W-:Y:S06]  /*0190*/  @P0 EXIT ;  /* 0x000000000000094d */ /* 0x000fec0003800000 */
[----:B------:R-:W-:Y:S02]  /*01a0*/  ULDC.64 UR4, c[0x0][0x208] ;  /* 0x0000820000047ab9 */ /* 0x000fe40000000a00 */
[----:B------:R-:W-:Y:S01]  /*01b0*/  STG.E.64 desc[UR4][R2.64], R6 ;  /* 0x0000000602007986 */ /* 0x000fe2000c101b04 */
[----:B------:R-:W-:Y:S05]  /*01c0*/  EXIT ;  /* 0x000000000000794d */ /* 0x000fea0003800000 */
.L_x_0:
[----:B------:R-:W-:-:S00]  /*01d0*/  BRA `(.L_x_0) ;  /* 0xfffffffc00fc7947 */ /* 0x000fc0000383ffff */
[----:B------:R-:W-:-:S00]  /*01e0*/  NOP ;  /* 0x0000000000007918 */ /* 0x000fc00000000000 */
        /* <DEDUP_REMOVED lines=9> */
.L_x_1:


//--------------------- .nv.constant0.triton_poi_fused__to_copy_add_arange_clamp_mul_sub_63 --------------------------
	.section	.nv.constant0.triton_poi_fused__to_copy_add_arange_clamp_mul_sub_63,"a",@progbits
	.sectionflags	@""
	.align	4
.nv.constant0.triton_poi_fused__to_copy_add_arange_clamp_mul_sub_63:
	.zero		540
